//
// Generated by NVIDIA NVVM Compiler
//
// Compiler Build ID: CL-36424714
// Cuda compilation tools, release 13.0, V13.0.88
// Based on NVVM 20.0.0
//

.version 9.0
.target sm_100
.address_size 64

	// .globl	_Z25get_max_q_value_in_actionPdS_S_i
// _ZZ19get_coverage_kernelPiPdE17not_covered_count has been demoted

.visible .entry _Z25get_max_q_value_in_actionPdS_S_i(
	.param .u64 .ptr .align 1 _Z25get_max_q_value_in_actionPdS_S_i_param_0,
	.param .u64 .ptr .align 1 _Z25get_max_q_value_in_actionPdS_S_i_param_1,
	.param .u64 .ptr .align 1 _Z25get_max_q_value_in_actionPdS_S_i_param_2,
	.param .u32 _Z25get_max_q_value_in_actionPdS_S_i_param_3
)
{
	.reg .pred 	%p<2>;
	.reg .b32 	%r<13>;
	.reg .b64 	%rd<15>;
	.reg .b64 	%fd<3>;

	ld.param.u64 	%rd2, [_Z25get_max_q_value_in_actionPdS_S_i_param_0];
	ld.param.u64 	%rd3, [_Z25get_max_q_value_in_actionPdS_S_i_param_1];
	ld.param.u64 	%rd4, [_Z25get_max_q_value_in_actionPdS_S_i_param_2];
	ld.param.u32 	%r1, [_Z25get_max_q_value_in_actionPdS_S_i_param_3];
	cvta.to.global.u64 	%rd5, %rd4;
	cvta.to.global.u64 	%rd6, %rd3;
	mov.u32 	%r2, %tid.x;
	mov.u32 	%r3, %ctaid.x;
	mov.u32 	%r4, %ntid.x;
	mad.lo.s32 	%r5, %r3, %r4, %r2;
	mov.u32 	%r6, %tid.y;
	mov.u32 	%r7, %ctaid.y;
	mov.u32 	%r8, %ntid.y;
	mad.lo.s32 	%r9, %r7, %r8, %r6;
	mul.wide.s32 	%rd7, %r5, 8;
	add.s64 	%rd1, %rd6, %rd7;
	mov.b64 	%rd8, 4607182418800017408;
	st.global.u64 	[%rd1], %rd8;
	shl.b32 	%r10, %r1, 2;
	add.s32 	%r11, %r10, %r5;
	mul.wide.s32 	%rd9, %r11, 8;
	add.s64 	%rd10, %rd5, %rd9;
	ld.global.f64 	%fd1, [%rd10];
	add.s32 	%r12, %r10, %r9;
	mul.wide.s32 	%rd11, %r12, 8;
	add.s64 	%rd12, %rd5, %rd11;
	ld.global.f64 	%fd2, [%rd12];
	setp.geu.f64 	%p1, %fd1, %fd2;
	@%p1 bra 	$L__BB0_2;
	mov.b64 	%rd13, 0;
	st.global.u64 	[%rd1], %rd13;
	bra.uni 	$L__BB0_3;
$L__BB0_2:
	cvta.to.global.u64 	%rd14, %rd2;
	st.global.f64 	[%rd14], %fd1;
$L__BB0_3:
	ret;

}
	// .globl	_Z12cal_q_kernelPdi
.visible .entry _Z12cal_q_kernelPdi(
	.param .u64 .ptr .align 1 _Z12cal_q_kernelPdi_param_0,
	.param .u32 _Z12cal_q_kernelPdi_param_1
)
{
	.reg .pred 	%p<22>;
	.reg .b32 	%r<53>;
	.reg .b64 	%rd<7>;
	.reg .b64 	%fd<14>;

	ld.param.u64 	%rd3, [_Z12cal_q_kernelPdi_param_0];
	ld.param.u32 	%r8, [_Z12cal_q_kernelPdi_param_1];
	cvta.to.global.u64 	%rd1, %rd3;
	mov.u32 	%r9, %tid.x;
	mov.u32 	%r10, %ctaid.x;
	mov.u32 	%r11, %ntid.x;
	mad.lo.s32 	%r1, %r10, %r11, %r9;
	setp.gt.s32 	%p1, %r1, 3;
	@%p1 bra 	$L__BB1_15;
	shl.b32 	%r12, %r8, 2;
	add.s32 	%r13, %r12, %r1;
	mul.wide.s32 	%rd4, %r13, 8;
	add.s64 	%rd2, %rd1, %rd4;
	ld.global.f64 	%fd1, [%rd2];
	setp.lt.s32 	%p2, %r8, 10;
	setp.eq.s32 	%p3, %r1, 0;
	and.pred  	%p4, %p3, %p2;
	mov.u32 	%r52, %r8;
	@%p4 bra 	$L__BB1_14;
	setp.gt.s32 	%p5, %r8, 89;
	setp.eq.s32 	%p6, %r1, 1;
	and.pred  	%p7, %p6, %p5;
	mov.u32 	%r52, %r8;
	@%p7 bra 	$L__BB1_14;
	mul.hi.s32 	%r14, %r8, 1717986919;
	shr.u32 	%r15, %r14, 31;
	shr.s32 	%r16, %r14, 2;
	add.s32 	%r17, %r16, %r15;
	mul.lo.s32 	%r18, %r17, 10;
	sub.s32 	%r2, %r8, %r18;
	setp.eq.s32 	%p8, %r2, 0;
	setp.eq.s32 	%p9, %r1, 2;
	and.pred  	%p10, %p9, %p8;
	mov.u32 	%r52, %r8;
	@%p10 bra 	$L__BB1_14;
	setp.eq.s32 	%p11, %r2, 9;
	setp.eq.s32 	%p12, %r1, 3;
	and.pred  	%p13, %p12, %p11;
	mov.u32 	%r52, %r8;
	@%p13 bra 	$L__BB1_14;
	setp.gt.s32 	%p14, %r1, 1;
	@%p14 bra 	$L__BB1_9;
	setp.eq.s32 	%p17, %r1, 0;
	@%p17 bra 	$L__BB1_12;
	setp.eq.s32 	%p18, %r1, 1;
	@%p18 bra 	$L__BB1_8;
	bra.uni 	$L__BB1_14;
$L__BB1_8:
	add.s32 	%r52, %r8, 10;
	bra.uni 	$L__BB1_14;
$L__BB1_9:
	setp.eq.s32 	%p15, %r1, 2;
	@%p15 bra 	$L__BB1_13;
	setp.eq.s32 	%p16, %r1, 3;
	@%p16 bra 	$L__BB1_11;
	bra.uni 	$L__BB1_14;
$L__BB1_11:
	add.s32 	%r52, %r8, 1;
	bra.uni 	$L__BB1_14;
$L__BB1_12:
	add.s32 	%r52, %r8, -10;
	bra.uni 	$L__BB1_14;
$L__BB1_13:
	add.s32 	%r52, %r8, -1;
$L__BB1_14:
	shl.b32 	%r20, %r52, 2;
	mul.wide.s32 	%rd5, %r20, 8;
	add.s64 	%rd6, %rd1, %rd5;
	ld.global.f64 	%fd2, [%rd6];
	max.f64 	%fd3, %fd2, 0d0010000000000000;
	ld.global.f64 	%fd4, [%rd6+8];
	setp.gt.f64 	%p19, %fd4, %fd3;
	selp.f64 	%fd5, %fd4, %fd3, %p19;
	ld.global.f64 	%fd6, [%rd6+16];
	setp.gt.f64 	%p20, %fd6, %fd5;
	selp.f64 	%fd7, %fd6, %fd5, %p20;
	ld.global.f64 	%fd8, [%rd6+24];
	setp.gt.f64 	%p21, %fd8, %fd7;
	selp.f64 	%fd9, %fd8, %fd7, %p21;
	mul.hi.s32 	%r21, %r52, 1717986919;
	shr.u32 	%r22, %r21, 31;
	shr.s32 	%r23, %r21, 2;
	add.s32 	%r24, %r23, %r22;
	mul.lo.s32 	%r25, %r24, 10;
	mul.hi.s32 	%r26, %r52, -1717986919;
	shr.u32 	%r27, %r26, 31;
	shr.s32 	%r28, %r26, 2;
	add.s32 	%r29, %r28, %r27;
	sub.s32 	%r30, %r25, %r52;
	add.s32 	%r31, %r30, 5;
	abs.s32 	%r32, %r31;
	add.s32 	%r33, %r29, 5;
	abs.s32 	%r34, %r33;
	mul.hi.s32 	%r35, %r8, 1717986919;
	shr.u32 	%r36, %r35, 31;
	shr.s32 	%r37, %r35, 2;
	add.s32 	%r38, %r37, %r36;
	mul.lo.s32 	%r39, %r38, 10;
	mul.hi.s32 	%r40, %r8, -1717986919;
	shr.u32 	%r41, %r40, 31;
	shr.s32 	%r42, %r40, 2;
	add.s32 	%r43, %r42, %r41;
	sub.s32 	%r44, %r39, %r8;
	add.s32 	%r45, %r44, 5;
	abs.s32 	%r46, %r45;
	add.s32 	%r47, %r43, 5;
	abs.s32 	%r48, %r47;
	add.s32 	%r49, %r46, %r48;
	add.s32 	%r50, %r34, %r32;
	sub.s32 	%r51, %r49, %r50;
	cvt.rn.f64.s32 	%fd10, %r51;
	fma.rn.f64 	%fd11, %fd9, 0d3FECCCCCCCCCCCCD, %fd10;
	mul.f64 	%fd12, %fd11, 0d3FB999999999999A;
	fma.rn.f64 	%fd13, %fd1, 0d3FECCCCCCCCCCCCD, %fd12;
	st.global.f64 	[%rd2], %fd13;
$L__BB1_15:
	ret;

}
	// .globl	_Z19get_coverage_kernelPiPd
.visible .entry _Z19get_coverage_kernelPiPd(
	.param .u64 .ptr .align 1 _Z19get_coverage_kernelPiPd_param_0,
	.param .u64 .ptr .align 1 _Z19get_coverage_kernelPiPd_param_1
)
{
	.reg .pred 	%p<8>;
	.reg .b32 	%r<9>;
	.reg .b64 	%rd<9>;
	.reg .b64 	%fd<5>;
	// demoted variable
	.shared .align 4 .u32 _ZZ19get_coverage_kernelPiPdE17not_covered_count;
	ld.param.u64 	%rd2, [_Z19get_coverage_kernelPiPd_param_0];
	ld.param.u64 	%rd3, [_Z19get_coverage_kernelPiPd_param_1];
	mov.u32 	%r1, %tid.x;
	setp.ne.s32 	%p1, %r1, 0;
	@%p1 bra 	$L__BB2_2;
	mov.b32 	%r4, 0;
	st.shared.u32 	[_ZZ19get_coverage_kernelPiPdE17not_covered_count], %r4;
$L__BB2_2:
	mov.u32 	%r2, %ctaid.x;
	mov.u32 	%r5, %ntid.x;
	mad.lo.s32 	%r3, %r2, %r5, %r1;
	setp.gt.s32 	%p2, %r3, 99;
	@%p2 bra 	$L__BB2_10;
	shl.b32 	%r6, %r3, 2;
	cvta.to.global.u64 	%rd4, %rd3;
	mul.wide.s32 	%rd5, %r6, 8;
	add.s64 	%rd1, %rd4, %rd5;
	ld.global.f64 	%fd1, [%rd1];
	setp.neu.f64 	%p3, %fd1, 0d0000000000000000;
	@%p3 bra 	$L__BB2_8;
	ld.global.f64 	%fd2, [%rd1+8];
	setp.neu.f64 	%p4, %fd2, 0d0000000000000000;
	@%p4 bra 	$L__BB2_8;
	ld.global.f64 	%fd3, [%rd1+16];
	setp.neu.f64 	%p5, %fd3, 0d0000000000000000;
	@%p5 bra 	$L__BB2_8;
	ld.global.f64 	%fd4, [%rd1+24];
	setp.neu.f64 	%p6, %fd4, 0d0000000000000000;
	@%p6 bra 	$L__BB2_8;
	atom.shared.add.u32 	%r7, [_ZZ19get_coverage_kernelPiPdE17not_covered_count], 1;
$L__BB2_8:
	setp.ne.s32 	%p7, %r1, 0;
	bar.sync 	0;
	@%p7 bra 	$L__BB2_10;
	ld.shared.u32 	%r8, [_ZZ19get_coverage_kernelPiPdE17not_covered_count];
	cvta.to.global.u64 	%rd6, %rd2;
	mul.wide.u32 	%rd7, %r2, 4;
	add.s64 	%rd8, %rd6, %rd7;
	st.global.u32 	[%rd8], %r8;
$L__BB2_10:
	ret;

}


// ===== COMPILED SASS (sm_100) =====

	.target	sm_100

	.elftype	@"ET_EXEC"


//--------------------- .note.nv.tkinfo           --------------------------
	.section	.note.nv.tkinfo,"",@"SHT_NOTE"
	.sectionflags	@"SHF_NOTE_NV_TKINFO"
	.tkinfo
        /*0018*/ 	.word	0x00000002
        /*0030*/ 	.string	""
        /*0030*/ 	.string	"ptxas"
        /*0030*/ 	.string	"Cuda compilation tools, release 13.0, V13.0.88"
        /*0030*/ 	.string	"Build cuda_13.0.r13.0/compiler.36424714_0"
        /*0030*/ 	.string	"-arch sm_100 -m 64 "



//--------------------- .note.nv.cuinfo           --------------------------
	.section	.note.nv.cuinfo,"",@"SHT_NOTE"
	.sectionflags	@"SHF_NOTE_NV_CUINFO"
        /*0018*/ 	.short	0x0002
        /*001a*/ 	.short	0x0064
        /*001c*/ 	.short	0x0082
	.zero		2


//--------------------- .nv.info                  --------------------------
	.section	.nv.info,"",@"SHT_CUDA_INFO"
	.align	4


	//----- nvinfo : EIATTR_REGCOUNT
	.align		4
        /*0000*/ 	.byte	0x04, 0x2f
        /*0002*/ 	.short	(.L_1 - .L_0)
	.align		4
.L_0:
        /*0004*/ 	.word	index@(_Z25get_max_q_value_in_actionPdS_S_i)
        /*0008*/ 	.word	0x00000010


	//----- nvinfo : EIATTR_FRAME_SIZE
	.align		4
.L_1:
        /*000c*/ 	.byte	0x04, 0x11
        /*000e*/ 	.short	(.L_3 - .L_2)
	.align		4
.L_2:
        /*0010*/ 	.word	index@(_Z25get_max_q_value_in_actionPdS_S_i)
        /*0014*/ 	.word	0x00000000


	//----- nvinfo : EIATTR_REGCOUNT
	.align		4
.L_3:
        /*0018*/ 	.byte	0x04, 0x2f
        /*001a*/ 	.short	(.L_5 - .L_4)
	.align		4
.L_4:
        /*001c*/ 	.word	index@(_Z12cal_q_kernelPdi)
        /*0020*/ 	.word	0x00000019


	//----- nvinfo : EIATTR_FRAME_SIZE
	.align		4
.L_5:
        /*0024*/ 	.byte	0x04, 0x11
        /*0026*/ 	.short	(.L_7 - .L_6)
	.align		4
.L_6:
        /*0028*/ 	.word	index@(_Z12cal_q_kernelPdi)
        /*002c*/ 	.word	0x00000000


	//----- nvinfo : EIATTR_REGCOUNT
	.align		4
.L_7:
        /*0030*/ 	.byte	0x04, 0x2f
        /*0032*/ 	.short	(.L_9 - .L_8)
	.align		4
.L_8:
        /*0034*/ 	.word	index@(_Z19get_coverage_kernelPiPd)
        /*0038*/ 	.word	0x0000000a


	//----- nvinfo : EIATTR_FRAME_SIZE
	.align		4
.L_9:
        /*003c*/ 	.byte	0x04, 0x11
        /*003e*/ 	.short	(.L_11 - .L_10)
	.align		4
.L_10:
        /*0040*/ 	.word	index@(_Z19get_coverage_kernelPiPd)
        /*0044*/ 	.word	0x00000000


	//----- nvinfo : EIATTR_MIN_STACK_SIZE
	.align		4
.L_11:
        /*0048*/ 	.byte	0x04, 0x12
        /*004a*/ 	.short	(.L_13 - .L_12)
	.align		4
.L_12:
        /*004c*/ 	.word	index@(_Z19get_coverage_kernelPiPd)
        /*0050*/ 	.word	0x00000000


	//----- nvinfo : EIATTR_MIN_STACK_SIZE
	.align		4
.L_13:
        /*0054*/ 	.byte	0x04, 0x12
        /*0056*/ 	.short	(.L_15 - .L_14)
	.align		4
.L_14:
        /*0058*/ 	.word	index@(_Z12cal_q_kernelPdi)
        /*005c*/ 	.word	0x00000000


	//----- nvinfo : EIATTR_MIN_STACK_SIZE
	.align		4
.L_15:
        /*0060*/ 	.byte	0x04, 0x12
        /*0062*/ 	.short	(.L_17 - .L_16)
	.align		4
.L_16:
        /*0064*/ 	.word	index@(_Z25get_max_q_value_in_actionPdS_S_i)
        /*0068*/ 	.word	0x00000000
.L_17:


//--------------------- .nv.compat                --------------------------
	.section	.nv.compat,"",@"SHT_CUDA_COMPAT_INFO"
	.align	4
        /*0000*/ 	.byte	0x02, 0x09, 0x00, 0x00, 0x02, 0x02, 0x01, 0x00, 0x02, 0x05, 0x05, 0x00, 0x03, 0x07, 0x01, 0x01
        /*0010*/ 	.byte	0x02, 0x03, 0x00, 0x00, 0x02, 0x06, 0x01, 0x00, 0x04, 0x0b, 0x08, 0x00, 0x01, 0x00, 0x00, 0x00
        /*0020*/ 	.byte	0x00, 0x00, 0x00, 0x00


//--------------------- .nv.info._Z19get_coverage_kernelPiPd --------------------------
	.section	.nv.info._Z19get_coverage_kernelPiPd,"",@"SHT_CUDA_INFO"
	.sectionflags	@""
	.align	4


	//----- nvinfo : EIATTR_CUDA_API_VERSION
	.align		4
        /*0000*/ 	.byte	0x04, 0x37
        /*0002*/ 	.short	(.L_19 - .L_18)
.L_18:
        /*0004*/ 	.word	0x00000082


	//----- nvinfo : EIATTR_KPARAM_INFO
	.align		4
.L_19:
        /*0008*/ 	.byte	0x04, 0x17
        /*000a*/ 	.short	(.L_21 - .L_20)
.L_20:
        /*000c*/ 	.word	0x00000000
        /*0010*/ 	.short	0x0001
        /*0012*/ 	.short	0x0008
        /*0014*/ 	.byte	0x00, 0xf5, 0x21, 0x00


	//----- nvinfo : EIATTR_KPARAM_INFO
	.align		4
.L_21:
        /*0018*/ 	.byte	0x04, 0x17
        /*001a*/ 	.short	(.L_23 - .L_22)
.L_22:
        /*001c*/ 	.word	0x00000000
        /*0020*/ 	.short	0x0000
        /*0022*/ 	.short	0x0000
        /*0024*/ 	.byte	0x00, 0xf5, 0x21, 0x00


	//----- nvinfo : EIATTR_SPARSE_MMA_MASK
	.align		4
.L_23:
        /*0028*/ 	.byte	0x03, 0x50
        /*002a*/ 	.short	0x0000


	//----- nvinfo : EIATTR_MAXREG_COUNT
	.align		4
        /*002c*/ 	.byte	0x03, 0x1b
        /*002e*/ 	.short	0x00ff


	//----- nvinfo : EIATTR_NUM_BARRIERS
	.align		4
        /*0030*/ 	.byte	0x02, 0x4c
        /*0032*/ 	.byte	0x01
	.zero		1


	//----- nvinfo : EIATTR_MERCURY_ISA_VERSION
	.align		4
        /*0034*/ 	.byte	0x03, 0x5f
        /*0036*/ 	.short	0x0101


	//----- nvinfo : EIATTR_VRC_CTA_INIT_COUNT
	.align		4
        /*0038*/ 	.byte	0x02, 0x4a
	.zero		1
	.zero		1


	//----- nvinfo : EIATTR_EXIT_INSTR_OFFSETS
	.align		4
        /*003c*/ 	.byte	0x04, 0x1c
        /*003e*/ 	.short	(.L_25 - .L_24)


	//   ....[0]....
.L_24:
        /*0040*/ 	.word	0x000000b0


	//   ....[1]....
        /*0044*/ 	.word	0x00000230


	//   ....[2]....
        /*0048*/ 	.word	0x000002b0


	//----- nvinfo : EIATTR_CRS_STACK_SIZE
	.align		4
.L_25:
        /*004c*/ 	.byte	0x04, 0x1e
        /*004e*/ 	.short	(.L_27 - .L_26)
.L_26:
        /*0050*/ 	.word	0x00000000


	//----- nvinfo : EIATTR_CBANK_PARAM_SIZE
	.align		4
.L_27:
        /*0054*/ 	.byte	0x03, 0x19
        /*0056*/ 	.short	0x0010


	//----- nvinfo : EIATTR_PARAM_CBANK
	.align		4
        /*0058*/ 	.byte	0x04, 0x0a
        /*005a*/ 	.short	(.L_29 - .L_28)
	.align		4
.L_28:
        /*005c*/ 	.word	index@(.nv.constant0._Z19get_coverage_kernelPiPd)
        /*0060*/ 	.short	0x0380
        /*0062*/ 	.short	0x0010


	//----- nvinfo : EIATTR_SW_WAR
	.align		4
.L_29:
        /*0064*/ 	.byte	0x04, 0x36
        /*0066*/ 	.short	(.L_31 - .L_30)
.L_30:
        /*0068*/ 	.word	0x00000008
.L_31:


//--------------------- .nv.info._Z12cal_q_kernelPdi --------------------------
	.section	.nv.info._Z12cal_q_kernelPdi,"",@"SHT_CUDA_INFO"
	.sectionflags	@""
	.align	4


	//----- nvinfo : EIATTR_CUDA_API_VERSION
	.align		4
        /*0000*/ 	.byte	0x04, 0x37
        /*0002*/ 	.short	(.L_33 - .L_32)
.L_32:
        /*0004*/ 	.word	0x00000082


	//----- nvinfo : EIATTR_KPARAM_INFO
	.align		4
.L_33:
        /*0008*/ 	.byte	0x04, 0x17
        /*000a*/ 	.short	(.L_35 - .L_34)
.L_34:
        /*000c*/ 	.word	0x00000000
        /*0010*/ 	.short	0x0001
        /*0012*/ 	.short	0x0008
        /*0014*/ 	.byte	0x00, 0xf0, 0x11, 0x00


	//----- nvinfo : EIATTR_KPARAM_INFO
	.align		4
.L_35:
        /*0018*/ 	.byte	0x04, 0x17
        /*001a*/ 	.short	(.L_37 - .L_36)
.L_36:
        /*001c*/ 	.word	0x00000000
        /*0020*/ 	.short	0x0000
        /*0022*/ 	.short	0x0000
        /*0024*/ 	.byte	0x00, 0xf5, 0x21, 0x00


	//----- nvinfo : EIATTR_SPARSE_MMA_MASK
	.align		4
.L_37:
        /*0028*/ 	.byte	0x03, 0x50
        /*002a*/ 	.short	0x0000


	//----- nvinfo : EIATTR_MAXREG_COUNT
	.align		4
        /*002c*/ 	.byte	0x03, 0x1b
        /*002e*/ 	.short	0x00ff


	//----- nvinfo : EIATTR_MERCURY_ISA_VERSION
	.align		4
        /*0030*/ 	.byte	0x03, 0x5f
        /*0032*/ 	.short	0x0101


	//----- nvinfo : EIATTR_VRC_CTA_INIT_COUNT
	.align		4
        /*0034*/ 	.byte	0x02, 0x4a
	.zero		1
	.zero		1


	//----- nvinfo : EIATTR_EXIT_INSTR_OFFSETS
	.align		4
        /*0038*/ 	.byte	0x04, 0x1c
        /*003a*/ 	.short	(.L_39 - .L_38)


	//   ....[0]....
.L_38:
        /*003c*/ 	.word	0x00000060


	//   ....[1]....
        /*0040*/ 	.word	0x00000710


	//----- nvinfo : EIATTR_INDIRECT_BRANCH_TARGETS
	.align		4
.L_39:
        /*0044*/ 	.byte	0x04, 0x34
        /*0046*/ 	.short	(.L_41 - .L_40)


	//   ....[0]....
.L_40:
        /*0048*/ 	.word	.L_x_8@srel
        /*004c*/ 	.short	0x0
        /*004e*/ 	.short	0x0
        /*0050*/ 	.word	0x3
        /*0054*/ 	.word	.L_x_9@srel
        /*0058*/ 	.word	.L_x_10@srel
        /*005c*/ 	.word	.L_x_4@srel


	//   ....[1]....
        /*0060*/ 	.word	.L_x_12@srel
        /*0064*/ 	.short	0x0
        /*0066*/ 	.short	0x0
        /*0068*/ 	.word	0x3
        /*006c*/ 	.word	.L_x_13@srel
        /*0070*/ 	.word	.L_x_14@srel
        /*0074*/ 	.word	.L_x_4@srel


	//----- nvinfo : EIATTR_CRS_STACK_SIZE
	.align		4
.L_41:
        /*0078*/ 	.byte	0x04, 0x1e
        /*007a*/ 	.short	(.L_43 - .L_42)
.L_42:
        /*007c*/ 	.word	0x00000000


	//----- nvinfo : EIATTR_CBANK_PARAM_SIZE
	.align		4
.L_43:
        /*0080*/ 	.byte	0x03, 0x19
        /*0082*/ 	.short	0x000c


	//----- nvinfo : EIATTR_PARAM_CBANK
	.align		4
        /*0084*/ 	.byte	0x04, 0x0a
        /*0086*/ 	.short	(.L_45 - .L_44)
	.align		4
.L_44:
        /*0088*/ 	.word	index@(.nv.constant0._Z12cal_q_kernelPdi)
        /*008c*/ 	.short	0x0380
        /*008e*/ 	.short	0x000c


	//----- nvinfo : EIATTR_SW_WAR
	.align		4
.L_45:
        /*0090*/ 	.byte	0x04, 0x36
        /*0092*/ 	.short	(.L_47 - .L_46)
.L_46:
        /*0094*/ 	.word	0x00000008
.L_47:


//--------------------- .nv.info._Z25get_max_q_value_in_actionPdS_S_i --------------------------
	.section	.nv.info._Z25get_max_q_value_in_actionPdS_S_i,"",@"SHT_CUDA_INFO"
	.sectionflags	@""
	.align	4


	//----- nvinfo : EIATTR_CUDA_API_VERSION
	.align		4
        /*0000*/ 	.byte	0x04, 0x37
        /*0002*/ 	.short	(.L_49 - .L_48)
.L_48:
        /*0004*/ 	.word	0x00000082


	//----- nvinfo : EIATTR_KPARAM_INFO
	.align		4
.L_49:
        /*0008*/ 	.byte	0x04, 0x17
        /*000a*/ 	.short	(.L_51 - .L_50)
.L_50:
        /*000c*/ 	.word	0x00000000
        /*0010*/ 	.short	0x0003
        /*0012*/ 	.short	0x0018
        /*0014*/ 	.byte	0x00, 0xf0, 0x11, 0x00


	//----- nvinfo : EIATTR_KPARAM_INFO
	.align		4
.L_51:
        /*0018*/ 	.byte	0x04, 0x17
        /*001a*/ 	.short	(.L_53 - .L_52)
.L_52:
        /*001c*/ 	.word	0x00000000
        /*0020*/ 	.short	0x0002
        /*0022*/ 	.short	0x0010
        /*0024*/ 	.byte	0x00, 0xf5, 0x21, 0x00


	//----- nvinfo : EIATTR_KPARAM_INFO
	.align		4
.L_53:
        /*0028*/ 	.byte	0x04, 0x17
        /*002a*/ 	.short	(.L_55 - .L_54)
.L_54:
        /*002c*/ 	.word	0x00000000
        /*0030*/ 	.short	0x0001
        /*0032*/ 	.short	0x0008
        /*0034*/ 	.byte	0x00, 0xf5, 0x21, 0x00


	//----- nvinfo : EIATTR_KPARAM_INFO
	.align		4
.L_55:
        /*0038*/ 	.byte	0x04, 0x17
        /*003a*/ 	.short	(.L_57 - .L_56)
.L_56:
        /*003c*/ 	.word	0x00000000
        /*0040*/ 	.short	0x0000
        /*0042*/ 	.short	0x0000
        /*0044*/ 	.byte	0x00, 0xf5, 0x21, 0x00


	//----- nvinfo : EIATTR_SPARSE_MMA_MASK
	.align		4
.L_57:
        /*0048*/ 	.byte	0x03, 0x50
        /*004a*/ 	.short	0x0000


	//----- nvinfo : EIATTR_MAXREG_COUNT
	.align		4
        /*004c*/ 	.byte	0x03, 0x1b
        /*004e*/ 	.short	0x00ff


	//----- nvinfo : EIATTR_MERCURY_ISA_VERSION
	.align		4
        /*0050*/ 	.byte	0x03, 0x5f
        /*0052*/ 	.short	0x0101


	//----- nvinfo : EIATTR_VRC_CTA_INIT_COUNT
	.align		4
        /*0054*/ 	.byte	0x02, 0x4a
	.zero		1
	.zero		1


	//----- nvinfo : EIATTR_EXIT_INSTR_OFFSETS
	.align		4
        /*0058*/ 	.byte	0x04, 0x1c
        /*005a*/ 	.short	(.L_59 - .L_58)


	//   ....[0]....
.L_58:
        /*005c*/ 	.word	0x00000190


	//   ....[1]....
        /*0060*/ 	.word	0x000001c0


	//----- nvinfo : EIATTR_CBANK_PARAM_SIZE
	.align		4
.L_59:
        /*0064*/ 	.byte	0x03, 0x19
        /*0066*/ 	.short	0x001c


	//----- nvinfo : EIATTR_PARAM_CBANK
	.align		4
        /*0068*/ 	.byte	0x04, 0x0a
        /*006a*/ 	.short	(.L_61 - .L_60)
	.align		4
.L_60:
        /*006c*/ 	.word	index@(.nv.constant0._Z25get_max_q_value_in_actionPdS_S_i)
        /*0070*/ 	.short	0x0380
        /*0072*/ 	.short	0x001c


	//----- nvinfo : EIATTR_SW_WAR
	.align		4
.L_61:
        /*0074*/ 	.byte	0x04, 0x36
        /*0076*/ 	.short	(.L_63 - .L_62)
.L_62:
        /*0078*/ 	.word	0x00000008
.L_63:


//--------------------- .nv.callgraph             --------------------------
	.section	.nv.callgraph,"",@"SHT_CUDA_CALLGRAPH"
	.align	4
	.sectionentsize	8
	.align		4
        /*0000*/ 	.word	0x00000000
	.align		4
        /*0004*/ 	.word	0xffffffff
	.align		4
        /*0008*/ 	.word	0x00000000
	.align		4
        /*000c*/ 	.word	0xfffffffe
	.align		4
        /*0010*/ 	.word	0x00000000
	.align		4
        /*0014*/ 	.word	0xfffffffd
	.align		4
        /*0018*/ 	.word	0x00000000
	.align		4
        /*001c*/ 	.word	0xfffffffc


//--------------------- .nv.constant2._Z12cal_q_kernelPdi --------------------------
	.section	.nv.constant2._Z12cal_q_kernelPdi,"a",@progbits
	.sectionflags	@""
	.align	4
.nv.constant2._Z12cal_q_kernelPdi:
        /*0000*/ 	.byte	0xa0, 0x02, 0x00, 0x00, 0x80, 0x02, 0x00, 0x00, 0x60, 0x03, 0x00, 0x00, 0x50, 0x03, 0x00, 0x00
        /*0010*/ 	.byte	0x30, 0x03, 0x00, 0x00, 0x60, 0x03, 0x00, 0x00


//--------------------- .text._Z19get_coverage_kernelPiPd --------------------------
	.section	.text._Z19get_coverage_kernelPiPd,"ax",@progbits
	.align	128
        .global         _Z19get_coverage_kernelPiPd
        .type           _Z19get_coverage_kernelPiPd,@function
        .size           _Z19get_coverage_kernelPiPd,(.L_x_16 - _Z19get_coverage_kernelPiPd)
        .other          _Z19get_coverage_kernelPiPd,@"STO_CUDA_ENTRY STV_DEFAULT"
_Z19get_coverage_kernelPiPd:
.text._Z19get_coverage_kernelPiPd:
[----:B------:R-:W-:Y:S01]  /*0000*/  LDC R1, c[0x0][0x37c] ;  /* 0x0000df00ff017b82 */ /* 0x000fe20000000800 */
[----:B------:R-:W0:Y:S01]  /*0010*/  S2R R4, SR_TID.X ;  /* 0x0000000000047919 */ /* 0x000e220000002100 */
[----:B------:R-:W1:Y:S01]  /*0020*/  LDCU UR4, c[0x0][0x360] ;  /* 0x00006c00ff0477ac */ /* 0x000e620008000800 */
[----:B------:R-:W1:Y:S01]  /*0030*/  S2R R7, SR_CTAID.X ;  /* 0x0000000000077919 */ /* 0x000e620000002500 */
[----:B0-----:R-:W-:Y:S01]  /*0040*/  ISETP.NE.AND P0, PT, R4, RZ, PT ;  /* 0x000000ff0400720c */ /* 0x001fe20003f05270 */
[----:B-1----:R-:W-:-:S05]  /*0050*/  IMAD R4, R7, UR4, R4 ;  /* 0x0000000407047c24 */ /* 0x002fca000f8e0204 */
[----:B------:R-:W-:-:S07]  /*0060*/  ISETP.GT.AND P1, PT, R4, 0x63, PT ;  /* 0x000000630400780c */ /* 0x000fce0003f24270 */
[----:B------:R-:W0:Y:S01]  /*0070*/  @!P0 S2R R3, SR_CgaCtaId ;  /* 0x0000000000038919 */ /* 0x000e220000008800 */
[----:B------:R-:W-:-:S04]  /*0080*/  @!P0 MOV R0, 0x400 ;  /* 0x0000040000008802 */ /* 0x000fc80000000f00 */
[----:B0-----:R-:W-:-:S05]  /*0090*/  @!P0 LEA R0, R3, R0, 0x18 ;  /* 0x0000000003008211 */ /* 0x001fca00078ec0ff */
[----:B------:R0:W-:Y:S01]  /*00a0*/  @!P0 STS [R0], RZ ;  /* 0x000000ff00008388 */ /* 0x0001e20000000800 */
[----:B------:R-:W-:Y:S05]  /*00b0*/  @P1 EXIT ;  /* 0x000000000000194d */ /* 0x000fea0003800000 */
[----:B------:R-:W1:Y:S01]  /*00c0*/  LDC.64 R2, c[0x0][0x388] ;  /* 0x0000e200ff027b82 */ /* 0x000e620000000a00 */
[----:B------:R-:W2:Y:S01]  /*00d0*/  LDCU.64 UR6, c[0x0][0x358] ;  /* 0x00006b00ff0677ac */ /* 0x000ea20008000a00 */
[----:B------:R-:W-:-:S05]  /*00e0*/  SHF.L.U32 R5, R4, 0x2, RZ ;  /* 0x0000000204057819 */ /* 0x000fca00000006ff */
[----:B-1----:R-:W-:-:S05]  /*00f0*/  IMAD.WIDE R2, R5, 0x8, R2 ;  /* 0x0000000805027825 */ /* 0x002fca00078e0202 */
[----:B--2---:R-:W2:Y:S01]  /*0100*/  LDG.E.64 R4, desc[UR6][R2.64] ;  /* 0x0000000602047981 */ /* 0x004ea2000c1e1b00 */
[----:B------:R-:W-:Y:S01]  /*0110*/  BSSY.RECONVERGENT B0, `(.L_x_0) ;  /* 0x0000010000007945 */ /* 0x000fe20003800200 */
[----:B--2---:R-:W-:-:S14]  /*0120*/  DSETP.NEU.AND P1, PT, R4, RZ, PT ;  /* 0x000000ff0400722a */ /* 0x004fdc0003f2d000 */
[----:B------:R-:W-:Y:S05]  /*0130*/  @P1 BRA `(.L_x_1) ;  /* 0x0000000000341947 */ /* 0x000fea0003800000 */
[----:B------:R-:W2:Y:S02]  /*0140*/  LDG.E.64 R4, desc[UR6][R2.64+0x8] ;  /* 0x0000080602047981 */ /* 0x000ea4000c1e1b00 */
        /* <DEDUP_REMOVED lines=8> */
[----:B------:R-:W1:Y:S01]  /*01d0*/  S2UR UR5, SR_CgaCtaId ;  /* 0x00000000000579c3 */ /* 0x000e620000008800 */
[----:B------:R-:W-:Y:S02]  /*01e0*/  UMOV UR4, 0x400 ;  /* 0x0000040000047882 */ /* 0x000fe40000000000 */
[----:B-1----:R-:W-:-:S09]  /*01f0*/  ULEA UR4, UR5, UR4, 0x18 ;  /* 0x0000000405047291 */ /* 0x002fd2000f8ec0ff */
[----:B------:R-:W-:Y:S03]  /*0200*/  ATOMS.POPC.INC.32 RZ, [UR4] ;  /* 0x00000000ffff7f8c */ /* 0x000fe6000d800004 */
.L_x_1:
[----:B------:R-:W-:Y:S05]  /*0210*/  BSYNC.RECONVERGENT B0 ;  /* 0x0000000000007941 */ /* 0x000fea0003800200 */
.L_x_0:
[----:B------:R-:W-:Y:S06]  /*0220*/  BAR.SYNC.DEFER_BLOCKING 0x0 ;  /* 0x0000000000007b1d */ /* 0x000fec0000010000 */
[----:B------:R-:W-:Y:S05]  /*0230*/  @P0 EXIT ;  /* 0x000000000000094d */ /* 0x000fea0003800000 */
[----:B------:R-:W1:Y:S01]  /*0240*/  S2UR UR5, SR_CgaCtaId ;  /* 0x00000000000579c3 */ /* 0x000e620000008800 */
[----:B------:R-:W-:-:S07]  /*0250*/  UMOV UR4, 0x400 ;  /* 0x0000040000047882 */ /* 0x000fce0000000000 */
[----:B------:R-:W2:Y:S01]  /*0260*/  LDC.64 R2, c[0x0][0x380] ;  /* 0x0000e000ff027b82 */ /* 0x000ea20000000a00 */
[----:B-1----:R-:W-:Y:S01]  /*0270*/  ULEA UR4, UR5, UR4, 0x18 ;  /* 0x0000000405047291 */ /* 0x002fe2000f8ec0ff */
[----:B--2---:R-:W-:-:S08]  /*0280*/  IMAD.WIDE.U32 R2, R7, 0x4, R2 ;  /* 0x0000000407027825 */ /* 0x004fd000078e0002 */
[----:B------:R-:W1:Y:S04]  /*0290*/  LDS R5, [UR4] ;  /* 0x00000004ff057984 */ /* 0x000e680008000800 */
[----:B-1----:R-:W-:Y:S01]  /*02a0*/  STG.E desc[UR6][R2.64], R5 ;  /* 0x0000000502007986 */ /* 0x002fe2000c101906 */
[----:B------:R-:W-:Y:S05]  /*02b0*/  EXIT ;  /* 0x000000000000794d */ /* 0x000fea0003800000 */
.L_x_2:
[----:B------:R-:W-:-:S00]  /*02c0*/  BRA `(.L_x_2) ;  /* 0xfffffffc00fc7947 */ /* 0x000fc0000383ffff */
[----:B------:R-:W-:-:S00]  /*02d0*/  NOP ;  /* 0x0000000000007918 */ /* 0x000fc00000000000 */
        /* <DEDUP_REMOVED lines=10> */
.L_x_16:


//--------------------- .text._Z12cal_q_kernelPdi --------------------------
	.section	.text._Z12cal_q_kernelPdi,"ax",@progbits
	.align	128
        .global         _Z12cal_q_kernelPdi
        .type           _Z12cal_q_kernelPdi,@function
        .size           _Z12cal_q_kernelPdi,(.L_x_17 - _Z12cal_q_kernelPdi)
        .other          _Z12cal_q_kernelPdi,@"STO_CUDA_ENTRY STV_DEFAULT"
_Z12cal_q_kernelPdi:
.text._Z12cal_q_kernelPdi:
[----:B------:R-:W-:Y:S01]  /*0000*/  LDC R1, c[0x0][0x37c] ;  /* 0x0000df00ff017b82 */ /* 0x000fe20000000800 */
[----:B------:R-:W0:Y:S07]  /*0010*/  S2R R7, SR_TID.X ;  /* 0x0000000000077919 */ /* 0x000e2e0000002100 */
[----:B------:R-:W0:Y:S08]  /*0020*/  S2UR UR4, SR_CTAID.X ;  /* 0x00000000000479c3 */ /* 0x000e300000002500 */
[----:B------:R-:W0:Y:S02]  /*0030*/  LDC R0, c[0x0][0x360] ;  /* 0x0000d800ff007b82 */ /* 0x000e240000000800 */
[----:B0-----:R-:W-:-:S05]  /*0040*/  IMAD R7, R0, UR4, R7 ;  /* 0x0000000400077c24 */ /* 0x001fca000f8e0207 */
[----:B------:R-:W-:-:S13]  /*0050*/  ISETP.GT.AND P0, PT, R7, 0x3, PT ;  /* 0x000000030700780c */ /* 0x000fda0003f04270 */
[----:B------:R-:W-:Y:S05]  /*0060*/  @P0 EXIT ;  /* 0x000000000000094d */ /* 0x000fea0003800000 */
[----:B------:R-:W0:Y:S01]  /*0070*/  LDC R0, c[0x0][0x388] ;  /* 0x0000e200ff007b82 */ /* 0x000e220000000800 */
[----:B------:R-:W1:Y:S07]  /*0080*/  LDCU.64 UR4, c[0x0][0x358] ;  /* 0x00006b00ff0477ac */ /* 0x000e6e0008000a00 */
[----:B------:R-:W2:Y:S01]  /*0090*/  LDC.64 R8, c[0x0][0x380] ;  /* 0x0000e000ff087b82 */ /* 0x000ea20000000a00 */
[----:B0-----:R-:W-:-:S04]  /*00a0*/  IMAD R3, R0, 0x4, R7 ;  /* 0x0000000400037824 */ /* 0x001fc800078e0207 */
[----:B--2---:R-:W-:-:S05]  /*00b0*/  IMAD.WIDE R2, R3, 0x8, R8 ;  /* 0x0000000803027825 */ /* 0x004fca00078e0208 */
[----:B-1----:R0:W5:Y:S01]  /*00c0*/  LDG.E.64 R4, desc[UR4][R2.64] ;  /* 0x0000000402047981 */ /* 0x002162000c1e1b00 */
[----:B------:R-:W1:Y:S01]  /*00d0*/  LDCU UR6, c[0x0][0x388] ;  /* 0x00007100ff0677ac */ /* 0x000e620008000800 */
[----:B------:R-:W-:Y:S01]  /*00e0*/  ISETP.EQ.AND P1, PT, R7, RZ, PT ;  /* 0x000000ff0700720c */ /* 0x000fe20003f22270 */
[----:B------:R-:W-:Y:S01]  /*00f0*/  BSSY.RECONVERGENT B0, `(.L_x_3) ;  /* 0x0000027000007945 */ /* 0x000fe20003800200 */
[----:B------:R-:W-:Y:S01]  /*0100*/  ISETP.GE.AND P0, PT, R0, 0xa, PT ;  /* 0x0000000a0000780c */ /* 0x000fe20003f06270 */
[----:B-1----:R-:W-:-:S12]  /*0110*/  IMAD.U32 R6, RZ, RZ, UR6 ;  /* 0x00000006ff067e24 */ /* 0x002fd8000f8e00ff */
[----:B0-----:R-:W-:Y:S05]  /*0120*/  @!P0 BRA P1, `(.L_x_4) ;  /* 0x00000000008c8947 */ /* 0x001fea0000800000 */
[----:B------:R-:W-:Y:S02]  /*0130*/  ISETP.GT.AND P0, PT, R0, 0x59, PT ;  /* 0x000000590000780c */ /* 0x000fe40003f04270 */
[----:B------:R-:W-:-:S13]  /*0140*/  ISETP.EQ.AND P1, PT, R7, 0x1, PT ;  /* 0x000000010700780c */ /* 0x000fda0003f22270 */
[----:B------:R-:W-:Y:S05]  /*0150*/  @P0 BRA P1, `(.L_x_4) ;  /* 0x0000000000800947 */ /* 0x000fea0000800000 */
[----:B------:R-:W-:Y:S01]  /*0160*/  IMAD.HI R10, R0, 0x66666667, RZ ;  /* 0x66666667000a7827 */ /* 0x000fe200078e02ff */
[----:B------:R-:W-:-:S04]  /*0170*/  ISETP.EQ.AND P1, PT, R7, 0x2, PT ;  /* 0x000000020700780c */ /* 0x000fc80003f22270 */
[----:B------:R-:W-:-:S04]  /*0180*/  SHF.R.U32.HI R11, RZ, 0x1f, R10 ;  /* 0x0000001fff0b7819 */ /* 0x000fc8000001160a */
[----:B------:R-:W-:-:S05]  /*0190*/  LEA.HI.SX32 R11, R10, R11, 0x1e ;  /* 0x0000000b0a0b7211 */ /* 0x000fca00078ff2ff */
[----:B------:R-:W-:-:S05]  /*01a0*/  IMAD R11, R11, -0xa, R0 ;  /* 0xfffffff60b0b7824 */ /* 0x000fca00078e0200 */
[----:B------:R-:W-:-:S13]  /*01b0*/  ISETP.NE.AND P0, PT, R11, RZ, PT ;  /* 0x000000ff0b00720c */ /* 0x000fda0003f05270 */
[----:B------:R-:W-:Y:S05]  /*01c0*/  @!P0 BRA P1, `(.L_x_4) ;  /* 0x0000000000648947 */ /* 0x000fea0000800000 */
[----:B------:R-:W-:Y:S02]  /*01d0*/  ISETP.NE.AND P0, PT, R11, 0x9, PT ;  /* 0x000000090b00780c */ /* 0x000fe40003f05270 */
[----:B------:R-:W-:-:S13]  /*01e0*/  ISETP.EQ.AND P1, PT, R7, 0x3, PT ;  /* 0x000000030700780c */ /* 0x000fda0003f22270 */
[----:B------:R-:W-:Y:S05]  /*01f0*/  @!P0 BRA P1, `(.L_x_4) ;  /* 0x0000000000588947 */ /* 0x000fea0000800000 */
[----:B------:R-:W-:-:S13]  /*0200*/  ISETP.GT.AND P0, PT, R7, 0x1, PT ;  /* 0x000000010700780c */ /* 0x000fda0003f04270 */
[----:B------:R-:W-:Y:S05]  /*0210*/  @P0 BRA `(.L_x_5) ;  /* 0x0000000000280947 */ /* 0x000fea0003800000 */
[----:B------:R-:W-:-:S05]  /*0220*/  VIMNMX.U32 R7, PT, PT, R7, 0x2, PT ;  /* 0x0000000207077848 */ /* 0x000fca0003fe0000 */
[----:B------:R-:W-:Y:S02]  /*0230*/  IMAD.SHL.U32 R12, R7, 0x4, RZ ;  /* 0x00000004070c7824 */ /* 0x000fe400078e00ff */
[----:B------:R-:W-:Y:S02]  /*0240*/  VIADD R7, R0, 0xa ;  /* 0x0000000a00077836 */ /* 0x000fe40000000000 */
[----:B------:R-:W0:Y:S02]  /*0250*/  LDC R10, c[0x2][R12] ;  /* 0x008000000c0a7b82 */ /* 0x000e240000000800 */
[----:B0-----:R-:W-:-:S04]  /*0260*/  SHF.R.S32.HI R11, RZ, 0x1f, R10 ;  /* 0x0000001fff0b7819 */ /* 0x001fc8000001140a */
.L_x_8:
[----:B------:R-:W-:Y:S05]  /*0270*/  BRX R10 -0x280                                             (*"BRANCH_TARGETS .L_x_9,.L_x_10,.L_x_4"*) ;  /* 0xfffffffc0a607949 */ /* 0x000fea000383ffff */
.L_x_10:
[----:B------:R-:W-:Y:S01]  /*0280*/  IMAD.MOV.U32 R6, RZ, RZ, R7 ;  /* 0x000000ffff067224 */ /* 0x000fe200078e0007 */
[----:B------:R-:W-:Y:S06]  /*0290*/  BRA `(.L_x_4) ;  /* 0x0000000000307947 */ /* 0x000fec0003800000 */
.L_x_9:
[----:B------:R-:W-:Y:S01]  /*02a0*/  VIADD R6, R0, 0xfffffff6 ;  /* 0xfffffff600067836 */ /* 0x000fe20000000000 */
[----:B------:R-:W-:Y:S06]  /*02b0*/  BRA `(.L_x_4) ;  /* 0x0000000000287947 */ /* 0x000fec0003800000 */
.L_x_5:
[----:B------:R-:W-:-:S05]  /*02c0*/  IMAD.MOV.U32 R10, RZ, RZ, -0x2 ;  /* 0xfffffffeff0a7424 */ /* 0x000fca00078e00ff */
[----:B------:R-:W-:-:S05]  /*02d0*/  VIADDMNMX.U32 R7, R7, R10, 0x2, PT ;  /* 0x0000000207077446 */ /* 0x000fca000380000a */
[----:B------:R-:W-:Y:S02]  /*02e0*/  IMAD.SHL.U32 R12, R7, 0x4, RZ ;  /* 0x00000004070c7824 */ /* 0x000fe400078e00ff */
[----:B------:R-:W-:Y:S02]  /*02f0*/  VIADD R7, R0, 0x1 ;  /* 0x0000000100077836 */ /* 0x000fe40000000000 */
[----:B------:R-:W0:Y:S02]  /*0300*/  LDC R10, c[0x2][R12+0xc] ;  /* 0x008003000c0a7b82 */ /* 0x000e240000000800 */
[----:B0-----:R-:W-:-:S04]  /*0310*/  SHF.R.S32.HI R11, RZ, 0x1f, R10 ;  /* 0x0000001fff0b7819 */ /* 0x001fc8000001140a */
.L_x_12:
[----:B------:R-:W-:Y:S05]  /*0320*/  BRX R10 -0x330                                             (*"BRANCH_TARGETS .L_x_13,.L_x_14,.L_x_4"*) ;  /* 0xfffffffc0a347949 */ /* 0x000fea000383ffff */
.L_x_14:
[----:B------:R-:W-:Y:S01]  /*0330*/  IMAD.MOV.U32 R6, RZ, RZ, R7 ;  /* 0x000000ffff067224 */ /* 0x000fe200078e0007 */
[----:B------:R-:W-:Y:S06]  /*0340*/  BRA `(.L_x_4) ;  /* 0x0000000000047947 */ /* 0x000fec0003800000 */
.L_x_13:
[----:B------:R-:W-:-:S07]  /*0350*/  VIADD R6, R0, 0xffffffff ;  /* 0xffffffff00067836 */ /* 0x000fce0000000000 */
.L_x_4:
[----:B------:R-:W-:Y:S05]  /*0360*/  BSYNC.RECONVERGENT B0 ;  /* 0x0000000000007941 */ /* 0x000fea0003800200 */
.L_x_3:
[----:B------:R-:W-:-:S04]  /*0370*/  IMAD.SHL.U32 R17, R6, 0x4, RZ ;  /* 0x0000000406117824 */ /* 0x000fc800078e00ff */
[----:B------:R-:W-:-:S05]  /*0380*/  IMAD.WIDE R16, R17, 0x8, R8 ;  /* 0x0000000811107825 */ /* 0x000fca00078e0208 */
[----:B------:R-:W2:Y:S04]  /*0390*/  LDG.E.64 R14, desc[UR4][R16.64] ;  /* 0x00000004100e7981 */ /* 0x000ea8000c1e1b00 */
[----:B------:R-:W3:Y:S04]  /*03a0*/  LDG.E.64 R12, desc[UR4][R16.64+0x8] ;  /* 0x00000804100c7981 */ /* 0x000ee8000c1e1b00 */
[----:B------:R-:W4:Y:S04]  /*03b0*/  LDG.E.64 R10, desc[UR4][R16.64+0x10] ;  /* 0x00001004100a7981 */ /* 0x000f28000c1e1b00 */
[----:B------:R0:W4:Y:S01]  /*03c0*/  LDG.E.64 R8, desc[UR4][R16.64+0x18] ;  /* 0x0000180410087981 */ /* 0x000122000c1e1b00 */
[C---:B------:R-:W-:Y:S01]  /*03d0*/  IMAD.HI R19, R6.reuse, -0x66666667, RZ ;  /* 0x9999999906137827 */ /* 0x040fe200078e02ff */
[----:B------:R-:W-:Y:S01]  /*03e0*/  UMOV UR6, 0xcccccccd ;  /* 0xcccccccd00067882 */ /* 0x000fe20000000000 */
[----:B------:R-:W-:Y:S01]  /*03f0*/  UMOV UR7, 0x3feccccc ;  /* 0x3feccccc00077882 */ /* 0x000fe20000000000 */
[----:B------:R-:W-:Y:S01]  /*0400*/  UMOV UR8, 0x9999999a ;  /* 0x9999999a00087882 */ /* 0x000fe20000000000 */
[----:B------:R-:W-:Y:S01]  /*0410*/  IMAD.HI R7, R6, 0x66666667, RZ ;  /* 0x6666666706077827 */ /* 0x000fe200078e02ff */
[----:B------:R-:W-:Y:S01]  /*0420*/  SHF.R.U32.HI R20, RZ, 0x1f, R19 ;  /* 0x0000001fff147819 */ /* 0x000fe20000011613 */
[----:B------:R-:W-:-:S02]  /*0430*/  UMOV UR9, 0x3fb99999 ;  /* 0x3fb9999900097882 */ /* 0x000fc40000000000 */
[----:B------:R-:W-:Y:S01]  /*0440*/  IMAD.MOV.U32 R22, RZ, RZ, 0x80000 ;  /* 0x00080000ff167424 */ /* 0x000fe200078e00ff */
[----:B------:R-:W-:Y:S01]  /*0450*/  SHF.R.U32.HI R18, RZ, 0x1f, R7 ;  /* 0x0000001fff127819 */ /* 0x000fe20000011607 */
[C---:B0-----:R-:W-:Y:S01]  /*0460*/  IMAD.HI R16, R0.reuse, -0x66666667, RZ ;  /* 0x9999999900107827 */ /* 0x041fe200078e02ff */
[----:B------:R-:W-:Y:S02]  /*0470*/  LEA.HI.SX32 R20, R19, R20, 0x1e ;  /* 0x0000001413147211 */ /* 0x000fe400078ff2ff */
[----:B------:R-:W-:Y:S01]  /*0480*/  LEA.HI.SX32 R7, R7, R18, 0x1e ;  /* 0x0000001207077211 */ /* 0x000fe200078ff2ff */
[----:B------:R-:W-:Y:S01]  /*0490*/  IMAD.HI R18, R0, 0x66666667, RZ ;  /* 0x6666666700127827 */ /* 0x000fe200078e02ff */
[----:B------:R-:W-:-:S03]  /*04a0*/  SHF.R.U32.HI R17, RZ, 0x1f, R16 ;  /* 0x0000001fff117819 */ /* 0x000fc60000011610 */
[----:B------:R-:W-:Y:S01]  /*04b0*/  IMAD R7, R7, 0xa, -R6 ;  /* 0x0000000a07077824 */ /* 0x000fe200078e0a06 */
[----:B------:R-:W-:Y:S01]  /*04c0*/  LEA.HI.SX32 R17, R16, R17, 0x1e ;  /* 0x0000001110117211 */ /* 0x000fe200078ff2ff */
[----:B------:R-:W-:Y:S02]  /*04d0*/  VIADD R20, R20, 0x5 ;  /* 0x0000000514147836 */ /* 0x000fe40000000000 */
[----:B------:R-:W-:Y:S02]  /*04e0*/  VIADD R7, R7, 0x5 ;  /* 0x0000000507077836 */ /* 0x000fe40000000000 */
[----:B------:R-:W-:Y:S01]  /*04f0*/  VIADD R17, R17, 0x5 ;  /* 0x0000000511117836 */ /* 0x000fe20000000000 */
[----:B------:R-:W-:Y:S02]  /*0500*/  IABS R20, R20 ;  /* 0x0000001400147213 */ /* 0x000fe40000000000 */
[----:B------:R-:W-:Y:S02]  /*0510*/  IABS R16, R7 ;  /* 0x0000000700107213 */ /* 0x000fe40000000000 */
[----:B------:R-:W-:Y:S01]  /*0520*/  IABS R17, R17 ;  /* 0x0000001100117213 */ /* 0x000fe20000000000 */
[----:B--2---:R-:W-:Y:S01]  /*0530*/  DSETP.MAX.AND P0, P1, R14, 2.2250738585072013831e-308, PT ;  /* 0x001000000e00742a */ /* 0x004fe2000390f000 */
[----:B------:R-:W-:Y:S01]  /*0540*/  IMAD.MOV.U32 R19, RZ, RZ, R15 ;  /* 0x000000ffff137224 */ /* 0x000fe200078e000f */
[----:B------:R-:W-:-:S04]  /*0550*/  SHF.R.U32.HI R15, RZ, 0x1f, R18 ;  /* 0x0000001fff0f7819 */ /* 0x000fc80000011612 */
[----:B------:R-:W-:Y:S02]  /*0560*/  FSEL R21, R19, 1.469367938527859385e-39, P0 ;  /* 0x0010000013157808 */ /* 0x000fe40000000000 */
[----:B------:R-:W-:Y:S02]  /*0570*/  LEA.HI.SX32 R19, R18, R15, 0x1e ;  /* 0x0000000f12137211 */ /* 0x000fe400078ff2ff */
[----:B------:R-:W-:-:S03]  /*0580*/  SEL R14, R14, RZ, P0 ;  /* 0x000000ff0e0e7207 */ /* 0x000fc60000000000 */
[----:B------:R-:W-:Y:S01]  /*0590*/  IMAD R0, R19, 0xa, -R0 ;  /* 0x0000000a13007824 */ /* 0x000fe200078e0a00 */
[----:B------:R-:W-:-:S03]  /*05a0*/  @P1 LOP3.LUT R21, R22, 0x100000, RZ, 0xfc, !PT ;  /* 0x0010000016151812 */ /* 0x000fc600078efcff */
[----:B------:R-:W-:Y:S02]  /*05b0*/  VIADD R0, R0, 0x5 ;  /* 0x0000000500007836 */ /* 0x000fe40000000000 */
[----:B------:R-:W-:-:S06]  /*05c0*/  IMAD.MOV.U32 R15, RZ, RZ, R21 ;  /* 0x000000ffff0f7224 */ /* 0x000fcc00078e0015 */
[----:B---3--:R-:W-:-:S06]  /*05d0*/  DSETP.GT.AND P0, PT, R12, R14, PT ;  /* 0x0000000e0c00722a */ /* 0x008fcc0003f04000 */
[----:B------:R-:W-:Y:S01]  /*05e0*/  FSEL R6, R12, R14, P0 ;  /* 0x0000000e0c067208 */ /* 0x000fe20000000000 */
[----:B------:R-:W-:Y:S01]  /*05f0*/  IMAD.MOV.U32 R12, RZ, RZ, R20 ;  /* 0x000000ffff0c7224 */ /* 0x000fe200078e0014 */
[----:B------:R-:W-:Y:S01]  /*0600*/  FSEL R7, R13, R15, P0 ;  /* 0x0000000f0d077208 */ /* 0x000fe20000000000 */
[----:B------:R-:W-:-:S04]  /*0610*/  IMAD.MOV.U32 R13, RZ, RZ, R16 ;  /* 0x000000ffff0d7224 */ /* 0x000fc800078e0010 */
[----:B------:R-:W-:Y:S01]  /*0620*/  IMAD.IADD R12, R12, 0x1, R13 ;  /* 0x000000010c0c7824 */ /* 0x000fe200078e020d */
[----:B------:R-:W-:Y:S01]  /*0630*/  IABS R13, R0 ;  /* 0x00000000000d7213 */ /* 0x000fe20000000000 */
[----:B----4-:R-:W-:Y:S01]  /*0640*/  DSETP.GT.AND P0, PT, R10, R6, PT ;  /* 0x000000060a00722a */ /* 0x010fe20003f04000 */
[----:B------:R-:W-:-:S05]  /*0650*/  IMAD.MOV.U32 R0, RZ, RZ, R17 ;  /* 0x000000ffff007224 */ /* 0x000fca00078e0011 */
[----:B------:R-:W-:Y:S02]  /*0660*/  IADD3 R12, PT, PT, -R12, R13, R0 ;  /* 0x0000000d0c0c7210 */ /* 0x000fe40007ffe100 */
[----:B------:R-:W-:Y:S02]  /*0670*/  FSEL R10, R10, R6, P0 ;  /* 0x000000060a0a7208 */ /* 0x000fe40000000000 */
[----:B------:R-:W-:Y:S02]  /*0680*/  FSEL R11, R11, R7, P0 ;  /* 0x000000070b0b7208 */ /* 0x000fe40000000000 */
[----:B------:R-:W0:Y:S04]  /*0690*/  I2F.F64 R6, R12 ;  /* 0x0000000c00067312 */ /* 0x000e280000201c00 */
[----:B------:R-:W-:-:S06]  /*06a0*/  DSETP.GT.AND P0, PT, R8, R10, PT ;  /* 0x0000000a0800722a */ /* 0x000fcc0003f04000 */
[----:B------:R-:W-:Y:S02]  /*06b0*/  FSEL R8, R8, R10, P0 ;  /* 0x0000000a08087208 */ /* 0x000fe40000000000 */
[----:B------:R-:W-:-:S06]  /*06c0*/  FSEL R9, R9, R11, P0 ;  /* 0x0000000b09097208 */ /* 0x000fcc0000000000 */
[----:B0-----:R-:W-:-:S08]  /*06d0*/  DFMA R6, R8, UR6, R6 ;  /* 0x0000000608067c2b */ /* 0x001fd00008000006 */
[----:B------:R-:W-:-:S08]  /*06e0*/  DMUL R6, R6, UR8 ;  /* 0x0000000806067c28 */ /* 0x000fd00008000000 */
[----:B-----5:R-:W-:-:S07]  /*06f0*/  DFMA R4, R4, UR6, R6 ;  /* 0x0000000604047c2b */ /* 0x020fce0008000006 */
[----:B------:R-:W-:Y:S01]  /*0700*/  STG.E.64 desc[UR4][R2.64], R4 ;  /* 0x0000000402007986 */ /* 0x000fe2000c101b04 */
[----:B------:R-:W-:Y:S05]  /*0710*/  EXIT ;  /* 0x000000000000794d */ /* 0x000fea0003800000 */
.L_x_6:
        /* <DEDUP_REMOVED lines=14> */
.L_x_17:


//--------------------- .text._Z25get_max_q_value_in_actionPdS_S_i --------------------------
	.section	.text._Z25get_max_q_value_in_actionPdS_S_i,"ax",@progbits
	.align	128
        .global         _Z25get_max_q_value_in_actionPdS_S_i
        .type           _Z25get_max_q_value_in_actionPdS_S_i,@function
        .size           _Z25get_max_q_value_in_actionPdS_S_i,(.L_x_18 - _Z25get_max_q_value_in_actionPdS_S_i)
        .other          _Z25get_max_q_value_in_actionPdS_S_i,@"STO_CUDA_ENTRY STV_DEFAULT"
_Z25get_max_q_value_in_actionPdS_S_i:
.text._Z25get_max_q_value_in_actionPdS_S_i:
[----:B------:R-:W-:Y:S01]  /*0000*/  LDC R1, c[0x0][0x37c] ;  /* 0x0000df00ff017b82 */ /* 0x000fe20000000800 */
[----:B------:R-:W0:Y:S07]  /*0010*/  S2R R5, SR_TID.X ;  /* 0x0000000000057919 */ /* 0x000e2e0000002100 */
[----:B------:R-:W0:Y:S01]  /*0020*/  S2UR UR6, SR_CTAID.X ;  /* 0x00000000000679c3 */ /* 0x000e220000002500 */
[----:B------:R-:W1:Y:S01]  /*0030*/  LDCU.64 UR4, c[0x0][0x358] ;  /* 0x00006b00ff0477ac */ /* 0x000e620008000a00 */
[----:B------:R-:W-:Y:S01]  /*0040*/  HFMA2 R8, -RZ, RZ, 0, 0 ;  /* 0x00000000ff087431 */ /* 0x000fe200000001ff */
[----:B------:R-:W2:Y:S05]  /*0050*/  S2R R4, SR_TID.Y ;  /* 0x0000000000047919 */ /* 0x000eaa0000002200 */
[----:B------:R-:W0:Y:S08]  /*0060*/  LDC R0, c[0x0][0x360] ;  /* 0x0000d800ff007b82 */ /* 0x000e300000000800 */
[----:B------:R-:W2:Y:S08]  /*0070*/  S2UR UR7, SR_CTAID.Y ;  /* 0x00000000000779c3 */ /* 0x000eb00000002600 */
[----:B------:R-:W2:Y:S08]  /*0080*/  LDC R9, c[0x0][0x364] ;  /* 0x0000d900ff097b82 */ /* 0x000eb00000000800 */
[----:B------:R-:W3:Y:S01]  /*0090*/  LDC R13, c[0x0][0x398] ;  /* 0x0000e600ff0d7b82 */ /* 0x000ee20000000800 */
[----:B0-----:R-:W-:-:S07]  /*00a0*/  IMAD R5, R0, UR6, R5 ;  /* 0x0000000600057c24 */ /* 0x001fce000f8e0205 */
[----:B------:R-:W0:Y:S08]  /*00b0*/  LDC.64 R2, c[0x0][0x388] ;  /* 0x0000e200ff027b82 */ /* 0x000e300000000a00 */
[----:B------:R-:W4:Y:S01]  /*00c0*/  LDC.64 R6, c[0x0][0x390] ;  /* 0x0000e400ff067b82 */ /* 0x000f220000000a00 */
[----:B--2---:R-:W-:Y:S01]  /*00d0*/  IMAD R0, R9, UR7, R4 ;  /* 0x0000000709007c24 */ /* 0x004fe2000f8e0204 */
[----:B------:R-:W-:-:S02]  /*00e0*/  MOV R9, 0x3ff00000 ;  /* 0x3ff0000000097802 */ /* 0x000fc40000000f00 */
[C---:B---3--:R-:W-:Y:S02]  /*00f0*/  LEA R11, R13.reuse, R5, 0x2 ;  /* 0x000000050d0b7211 */ /* 0x048fe400078e10ff */
[----:B------:R-:W-:Y:S01]  /*0100*/  LEA R13, R13, R0, 0x2 ;  /* 0x000000000d0d7211 */ /* 0x000fe200078e10ff */
[----:B0-----:R-:W-:-:S05]  /*0110*/  IMAD.WIDE R2, R5, 0x8, R2 ;  /* 0x0000000805027825 */ /* 0x001fca00078e0202 */
[----:B-1----:R0:W-:Y:S01]  /*0120*/  STG.E.64 desc[UR4][R2.64], R8 ;  /* 0x0000000802007986 */ /* 0x0021e2000c101b04 */
[----:B----4-:R-:W-:-:S04]  /*0130*/  IMAD.WIDE R4, R11, 0x8, R6 ;  /* 0x000000080b047825 */ /* 0x010fc800078e0206 */
[----:B------:R-:W-:Y:S02]  /*0140*/  IMAD.WIDE R6, R13, 0x8, R6 ;  /* 0x000000080d067825 */ /* 0x000fe400078e0206 */
[----:B------:R-:W2:Y:S04]  /*0150*/  LDG.E.64 R4, desc[UR4][R4.64] ;  /* 0x0000000404047981 */ /* 0x000ea8000c1e1b00 */
[----:B------:R-:W2:Y:S02]  /*0160*/  LDG.E.64 R6, desc[UR4][R6.64] ;  /* 0x0000000406067981 */ /* 0x000ea4000c1e1b00 */
[----:B--2---:R-:W-:-:S14]  /*0170*/  DSETP.GEU.AND P0, PT, R4, R6, PT ;  /* 0x000000060400722a */ /* 0x004fdc0003f0e000 */
[----:B------:R0:W-:Y:S01]  /*0180*/  @!P0 STG.E.64 desc[UR4][R2.64], RZ ;  /* 0x000000ff02008986 */ /* 0x0001e2000c101b04 */
[----:B------:R-:W-:Y:S05]  /*0190*/  @!P0 EXIT ;  /* 0x000000000000894d */ /* 0x000fea0003800000 */
[----:B0-----:R-:W0:Y:S02]  /*01a0*/  LDC.64 R2, c[0x0][0x380] ;  /* 0x0000e000ff027b82 */ /* 0x001e240000000a00 */
[----:B0-----:R-:W-:Y:S01]  /*01b0*/  STG.E.64 desc[UR4][R2.64], R4 ;  /* 0x0000000402007986 */ /* 0x001fe2000c101b04 */
[----:B------:R-:W-:Y:S05]  /*01c0*/  EXIT ;  /* 0x000000000000794d */ /* 0x000fea0003800000 */
.L_x_7:
        /* <DEDUP_REMOVED lines=11> */
.L_x_18:


//--------------------- .nv.shared._Z19get_coverage_kernelPiPd --------------------------
	.section	.nv.shared._Z19get_coverage_kernelPiPd,"aw",@nobits
	.sectionflags	@""
	.align	4
.nv.shared._Z19get_coverage_kernelPiPd:
	.zero		1028


//--------------------- .nv.shared.reserved.0     --------------------------
	.section	.nv.shared.reserved.0,"aw",@nobits
	.weak		__nv_reservedSMEM_offset_0_alias
	.size		__nv_reservedSMEM_offset_0_alias, 0, 64
	.other		__nv_reservedSMEM_offset_0_alias,@"STO_CUDA_RESERVED_SHARED STV_DEFAULT"
__nv_reservedSMEM_offset_0_alias:
	.zero		0
	.zero		64


//--------------------- .nv.constant0._Z19get_coverage_kernelPiPd --------------------------
	.section	.nv.constant0._Z19get_coverage_kernelPiPd,"a",@progbits
	.sectionflags	@""
	.align	4
.nv.constant0._Z19get_coverage_kernelPiPd:
	.zero		912


//--------------------- .nv.constant0._Z12cal_q_kernelPdi --------------------------
	.section	.nv.constant0._Z12cal_q_kernelPdi,"a",@progbits
	.sectionflags	@""
	.align	4
.nv.constant0._Z12cal_q_kernelPdi:
	.zero		908


//--------------------- .nv.constant0._Z25get_max_q_value_in_actionPdS_S_i --------------------------
	.section	.nv.constant0._Z25get_max_q_value_in_actionPdS_S_i,"a",@progbits
	.sectionflags	@""
	.align	4
.nv.constant0._Z25get_max_q_value_in_actionPdS_S_i:
	.zero		924


//--------------------- SYMBOLS --------------------------

	.type		.nv.reservedSmem.offset0,@object
	.size		.nv.reservedSmem.offset0,0x4
	.type		.nv.reservedSmem.cap,@object
	.size		.nv.reservedSmem.cap,0x4
